//
// Generated by NVIDIA NVVM Compiler
//
// Compiler Build ID: CL-36424714
// Cuda compilation tools, release 13.0, V13.0.88
// Based on NVVM 20.0.0
//

.version 9.0
.target sm_100
.address_size 64

	// .globl	_Z9matrixAddPiS_S_

.visible .entry _Z9matrixAddPiS_S_(
	.param .u64 .ptr .align 1 _Z9matrixAddPiS_S__param_0,
	.param .u64 .ptr .align 1 _Z9matrixAddPiS_S__param_1,
	.param .u64 .ptr .align 1 _Z9matrixAddPiS_S__param_2
)
{
	.reg .b32 	%r<8>;
	.reg .b64 	%rd<11>;

	ld.param.u64 	%rd1, [_Z9matrixAddPiS_S__param_0];
	ld.param.u64 	%rd2, [_Z9matrixAddPiS_S__param_1];
	ld.param.u64 	%rd3, [_Z9matrixAddPiS_S__param_2];
	cvta.to.global.u64 	%rd4, %rd3;
	cvta.to.global.u64 	%rd5, %rd2;
	cvta.to.global.u64 	%rd6, %rd1;
	mov.u32 	%r1, %ctaid.x;
	mov.u32 	%r2, %ntid.x;
	mov.u32 	%r3, %tid.x;
	mad.lo.s32 	%r4, %r1, %r2, %r3;
	mul.wide.s32 	%rd7, %r4, 4;
	add.s64 	%rd8, %rd6, %rd7;
	ld.global.u32 	%r5, [%rd8];
	add.s64 	%rd9, %rd5, %rd7;
	ld.global.u32 	%r6, [%rd9];
	add.s32 	%r7, %r6, %r5;
	add.s64 	%rd10, %rd4, %rd7;
	st.global.u32 	[%rd10], %r7;
	ret;

}


// ===== COMPILED SASS (sm_100) =====

	.target	sm_100

	.elftype	@"ET_EXEC"


//--------------------- .note.nv.tkinfo           --------------------------
	.section	.note.nv.tkinfo,"",@"SHT_NOTE"
	.sectionflags	@"SHF_NOTE_NV_TKINFO"
	.tkinfo
        /*0018*/ 	.word	0x00000002
        /*0030*/ 	.string	""
        /*0030*/ 	.string	"ptxas"
        /*0030*/ 	.string	"Cuda compilation tools, release 13.0, V13.0.88"
        /*0030*/ 	.string	"Build cuda_13.0.r13.0/compiler.36424714_0"
        /*0030*/ 	.string	"-arch sm_100 -m 64 "



//--------------------- .note.nv.cuinfo           --------------------------
	.section	.note.nv.cuinfo,"",@"SHT_NOTE"
	.sectionflags	@"SHF_NOTE_NV_CUINFO"
        /*0018*/ 	.short	0x0002
        /*001a*/ 	.short	0x0064
        /*001c*/ 	.short	0x0082
	.zero		2


//--------------------- .nv.info                  --------------------------
	.section	.nv.info,"",@"SHT_CUDA_INFO"
	.align	4


	//----- nvinfo : EIATTR_REGCOUNT
	.align		4
        /*0000*/ 	.byte	0x04, 0x2f
        /*0002*/ 	.short	(.L_1 - .L_0)
	.align		4
.L_0:
        /*0004*/ 	.word	index@(_Z9matrixAddPiS_S_)
        /*0008*/ 	.word	0x0000000c


	//----- nvinfo : EIATTR_FRAME_SIZE
	.align		4
.L_1:
        /*000c*/ 	.byte	0x04, 0x11
        /*000e*/ 	.short	(.L_3 - .L_2)
	.align		4
.L_2:
        /*0010*/ 	.word	index@(_Z9matrixAddPiS_S_)
        /*0014*/ 	.word	0x00000000


	//----- nvinfo : EIATTR_MIN_STACK_SIZE
	.align		4
.L_3:
        /*0018*/ 	.byte	0x04, 0x12
        /*001a*/ 	.short	(.L_5 - .L_4)
	.align		4
.L_4:
        /*001c*/ 	.word	index@(_Z9matrixAddPiS_S_)
        /*0020*/ 	.word	0x00000000
.L_5:


//--------------------- .nv.compat                --------------------------
	.section	.nv.compat,"",@"SHT_CUDA_COMPAT_INFO"
	.align	4
        /*0000*/ 	.byte	0x02, 0x09, 0x00, 0x00, 0x02, 0x02, 0x01, 0x00, 0x02, 0x05, 0x05, 0x00, 0x03, 0x07, 0x01, 0x01
        /*0010*/ 	.byte	0x02, 0x03, 0x00, 0x00, 0x02, 0x06, 0x01, 0x00, 0x04, 0x0b, 0x08, 0x00, 0x09, 0x00, 0x00, 0x00
        /*0020*/ 	.byte	0x00, 0x00, 0x00, 0x00


//--------------------- .nv.info._Z9matrixAddPiS_S_ --------------------------
	.section	.nv.info._Z9matrixAddPiS_S_,"",@"SHT_CUDA_INFO"
	.sectionflags	@""
	.align	4


	//----- nvinfo : EIATTR_CUDA_API_VERSION
	.align		4
        /*0000*/ 	.byte	0x04, 0x37
        /*0002*/ 	.short	(.L_7 - .L_6)
.L_6:
        /*0004*/ 	.word	0x00000082


	//----- nvinfo : EIATTR_KPARAM_INFO
	.align		4
.L_7:
        /*0008*/ 	.byte	0x04, 0x17
        /*000a*/ 	.short	(.L_9 - .L_8)
.L_8:
        /*000c*/ 	.word	0x00000000
        /*0010*/ 	.short	0x0002
        /*0012*/ 	.short	0x0010
        /*0014*/ 	.byte	0x00, 0xf5, 0x21, 0x00


	//----- nvinfo : EIATTR_KPARAM_INFO
	.align		4
.L_9:
        /*0018*/ 	.byte	0x04, 0x17
        /*001a*/ 	.short	(.L_11 - .L_10)
.L_10:
        /*001c*/ 	.word	0x00000000
        /*0020*/ 	.short	0x0001
        /*0022*/ 	.short	0x0008
        /*0024*/ 	.byte	0x00, 0xf5, 0x21, 0x00


	//----- nvinfo : EIATTR_KPARAM_INFO
	.align		4
.L_11:
        /*0028*/ 	.byte	0x04, 0x17
        /*002a*/ 	.short	(.L_13 - .L_12)
.L_12:
        /*002c*/ 	.word	0x00000000
        /*0030*/ 	.short	0x0000
        /*0032*/ 	.short	0x0000
        /*0034*/ 	.byte	0x00, 0xf5, 0x21, 0x00


	//----- nvinfo : EIATTR_SPARSE_MMA_MASK
	.align		4
.L_13:
        /*0038*/ 	.byte	0x03, 0x50
        /*003a*/ 	.short	0x0000


	//----- nvinfo : EIATTR_MAXREG_COUNT
	.align		4
        /*003c*/ 	.byte	0x03, 0x1b
        /*003e*/ 	.short	0x00ff


	//----- nvinfo : EIATTR_MERCURY_ISA_VERSION
	.align		4
        /*0040*/ 	.byte	0x03, 0x5f
        /*0042*/ 	.short	0x0101


	//----- nvinfo : EIATTR_VRC_CTA_INIT_COUNT
	.align		4
        /*0044*/ 	.byte	0x02, 0x4a
	.zero		1
	.zero		1


	//----- nvinfo : EIATTR_EXIT_INSTR_OFFSETS
	.align		4
        /*0048*/ 	.byte	0x04, 0x1c
        /*004a*/ 	.short	(.L_15 - .L_14)


	//   ....[0]....
.L_14:
        /*004c*/ 	.word	0x00000100


	//----- nvinfo : EIATTR_CBANK_PARAM_SIZE
	.align		4
.L_15:
        /*0050*/ 	.byte	0x03, 0x19
        /*0052*/ 	.short	0x0018


	//----- nvinfo : EIATTR_PARAM_CBANK
	.align		4
        /*0054*/ 	.byte	0x04, 0x0a
        /*0056*/ 	.short	(.L_17 - .L_16)
	.align		4
.L_16:
        /*0058*/ 	.word	index@(.nv.constant0._Z9matrixAddPiS_S_)
        /*005c*/ 	.short	0x0380
        /*005e*/ 	.short	0x0018


	//----- nvinfo : EIATTR_SW_WAR
	.align		4
.L_17:
        /*0060*/ 	.byte	0x04, 0x36
        /*0062*/ 	.short	(.L_19 - .L_18)
.L_18:
        /*0064*/ 	.word	0x00000008
.L_19:


//--------------------- .nv.callgraph             --------------------------
	.section	.nv.callgraph,"",@"SHT_CUDA_CALLGRAPH"
	.align	4
	.sectionentsize	8
	.align		4
        /*0000*/ 	.word	0x00000000
	.align		4
        /*0004*/ 	.word	0xffffffff
	.align		4
        /*0008*/ 	.word	0x00000000
	.align		4
        /*000c*/ 	.word	0xfffffffe
	.align		4
        /*0010*/ 	.word	0x00000000
	.align		4
        /*0014*/ 	.word	0xfffffffd
	.align		4
        /*0018*/ 	.word	0x00000000
	.align		4
        /*001c*/ 	.word	0xfffffffc


//--------------------- .text._Z9matrixAddPiS_S_  --------------------------
	.section	.text._Z9matrixAddPiS_S_,"ax",@progbits
	.align	128
        .global         _Z9matrixAddPiS_S_
        .type           _Z9matrixAddPiS_S_,@function
        .size           _Z9matrixAddPiS_S_,(.L_x_1 - _Z9matrixAddPiS_S_)
        .other          _Z9matrixAddPiS_S_,@"STO_CUDA_ENTRY STV_DEFAULT"
_Z9matrixAddPiS_S_:
.text._Z9matrixAddPiS_S_:
[----:B------:R-:W-:Y:S01]  /*0000*/  LDC R1, c[0x0][0x37c] ;  /* 0x0000df00ff017b82 */ /* 0x000fe20000000800 */
[----:B------:R-:W0:Y:S07]  /*0010*/  S2R R0, SR_TID.X ;  /* 0x0000000000007919 */ /* 0x000e2e0000002100 */
[----:B------:R-:W0:Y:S01]  /*0020*/  S2UR UR6, SR_CTAID.X ;  /* 0x00000000000679c3 */ /* 0x000e220000002500 */
[----:B------:R-:W1:Y:S07]  /*0030*/  LDCU.64 UR4, c[0x0][0x358] ;  /* 0x00006b00ff0477ac */ /* 0x000e6e0008000a00 */
[----:B------:R-:W0:Y:S08]  /*0040*/  LDC R9, c[0x0][0x360] ;  /* 0x0000d800ff097b82 */ /* 0x000e300000000800 */
[----:B------:R-:W2:Y:S08]  /*0050*/  LDC.64 R2, c[0x0][0x380] ;  /* 0x0000e000ff027b82 */ /* 0x000eb00000000a00 */
[----:B------:R-:W3:Y:S01]  /*0060*/  LDC.64 R4, c[0x0][0x388] ;  /* 0x0000e200ff047b82 */ /* 0x000ee20000000a00 */
[----:B0-----:R-:W-:-:S07]  /*0070*/  IMAD R9, R9, UR6, R0 ;  /* 0x0000000609097c24 */ /* 0x001fce000f8e0200 */
[----:B------:R-:W0:Y:S01]  /*0080*/  LDC.64 R6, c[0x0][0x390] ;  /* 0x0000e400ff067b82 */ /* 0x000e220000000a00 */
[----:B--2---:R-:W-:-:S06]  /*0090*/  IMAD.WIDE R2, R9, 0x4, R2 ;  /* 0x0000000409027825 */ /* 0x004fcc00078e0202 */
[----:B-1----:R-:W2:Y:S01]  /*00a0*/  LDG.E R2, desc[UR4][R2.64] ;  /* 0x0000000402027981 */ /* 0x002ea2000c1e1900 */
[----:B---3--:R-:W-:-:S06]  /*00b0*/  IMAD.WIDE R4, R9, 0x4, R4 ;  /* 0x0000000409047825 */ /* 0x008fcc00078e0204 */
[----:B------:R-:W2:Y:S01]  /*00c0*/  LDG.E R5, desc[UR4][R4.64] ;  /* 0x0000000404057981 */ /* 0x000ea2000c1e1900 */
[----:B0-----:R-:W-:Y:S01]  /*00d0*/  IMAD.WIDE R6, R9, 0x4, R6 ;  /* 0x0000000409067825 */ /* 0x001fe200078e0206 */
[----:B--2---:R-:W-:-:S05]  /*00e0*/  IADD3 R9, PT, PT, R2, R5, RZ ;  /* 0x0000000502097210 */ /* 0x004fca0007ffe0ff */
[----:B------:R-:W-:Y:S01]  /*00f0*/  STG.E desc[UR4][R6.64], R9 ;  /* 0x0000000906007986 */ /* 0x000fe2000c101904 */
[----:B------:R-:W-:Y:S05]  /*0100*/  EXIT ;  /* 0x000000000000794d */ /* 0x000fea0003800000 */
.L_x_0:
[----:B------:R-:W-:-:S00]  /*0110*/  BRA `(.L_x_0) ;  /* 0xfffffffc00fc7947 */ /* 0x000fc0000383ffff */
[----:B------:R-:W-:-:S00]  /*0120*/  NOP ;  /* 0x0000000000007918 */ /* 0x000fc00000000000 */
        /* <DEDUP_REMOVED lines=13> */
.L_x_1:


//--------------------- .nv.shared.reserved.0     --------------------------
	.section	.nv.shared.reserved.0,"aw",@nobits
	.weak		__nv_reservedSMEM_offset_0_alias
	.size		__nv_reservedSMEM_offset_0_alias, 0, 64
	.other		__nv_reservedSMEM_offset_0_alias,@"STO_CUDA_RESERVED_SHARED STV_DEFAULT"
__nv_reservedSMEM_offset_0_alias:
	.zero		0
	.zero		64


//--------------------- .nv.constant0._Z9matrixAddPiS_S_ --------------------------
	.section	.nv.constant0._Z9matrixAddPiS_S_,"a",@progbits
	.sectionflags	@""
	.align	4
.nv.constant0._Z9matrixAddPiS_S_:
	.zero		920


//--------------------- SYMBOLS --------------------------

	.type		.nv.reservedSmem.offset0,@object
	.size		.nv.reservedSmem.offset0,0x4
